//
// Generated by NVIDIA NVVM Compiler
//
// Compiler Build ID: CL-36424714
// Cuda compilation tools, release 13.0, V13.0.88
// Based on NVVM 20.0.0
//

.version 9.0
.target sm_100
.address_size 64

	// .globl	_Z11blur_kernelPhS_jj

.visible .entry _Z11blur_kernelPhS_jj(
	.param .u64 .ptr .align 1 _Z11blur_kernelPhS_jj_param_0,
	.param .u64 .ptr .align 1 _Z11blur_kernelPhS_jj_param_1,
	.param .u32 _Z11blur_kernelPhS_jj_param_2,
	.param .u32 _Z11blur_kernelPhS_jj_param_3
)
{
	.reg .pred 	%p<35>;
	.reg .b16 	%rs<4>;
	.reg .b32 	%r<67>;
	.reg .b64 	%rd<25>;

	ld.param.u64 	%rd3, [_Z11blur_kernelPhS_jj_param_0];
	ld.param.u64 	%rd2, [_Z11blur_kernelPhS_jj_param_1];
	ld.param.u32 	%r28, [_Z11blur_kernelPhS_jj_param_2];
	ld.param.u32 	%r29, [_Z11blur_kernelPhS_jj_param_3];
	cvta.to.global.u64 	%rd1, %rd3;
	mov.u32 	%r30, %ctaid.y;
	mov.u32 	%r31, %ntid.y;
	mov.u32 	%r32, %tid.y;
	mad.lo.s32 	%r1, %r30, %r31, %r32;
	mov.u32 	%r33, %ctaid.x;
	mov.u32 	%r34, %ntid.x;
	mov.u32 	%r35, %tid.x;
	mad.lo.s32 	%r2, %r33, %r34, %r35;
	setp.ge.u32 	%p3, %r1, %r29;
	setp.ge.u32 	%p4, %r2, %r28;
	or.pred  	%p5, %p4, %p3;
	@%p5 bra 	$L__BB0_20;
	add.s32 	%r3, %r1, -1;
	add.s32 	%r4, %r2, -1;
	setp.ge.u32 	%p6, %r3, %r29;
	mul.lo.s32 	%r5, %r3, %r28;
	or.b32  	%r37, %r4, %r3;
	setp.lt.s32 	%p7, %r37, 0;
	setp.ge.u32 	%p8, %r4, %r28;
	or.pred  	%p9, %p8, %p6;
	mov.b32 	%r59, 0;
	or.pred  	%p10, %p9, %p7;
	@%p10 bra 	$L__BB0_3;
	add.s32 	%r38, %r4, %r5;
	cvt.u64.u32 	%rd4, %r38;
	add.s64 	%rd5, %rd1, %rd4;
	ld.global.u8 	%r59, [%rd5];
$L__BB0_3:
	setp.ge.u32 	%p11, %r3, %r29;
	or.b32  	%r39, %r2, %r3;
	setp.lt.s32 	%p12, %r39, 0;
	or.pred  	%p13, %p12, %p11;
	@%p13 bra 	$L__BB0_5;
	add.s32 	%r40, %r2, %r5;
	cvt.u64.u32 	%rd6, %r40;
	add.s64 	%rd7, %rd1, %rd6;
	ld.global.u8 	%r41, [%rd7];
	add.s32 	%r59, %r59, %r41;
$L__BB0_5:
	setp.ge.u32 	%p14, %r3, %r29;
	add.s32 	%r10, %r2, 1;
	or.b32  	%r42, %r10, %r3;
	setp.lt.s32 	%p15, %r42, 0;
	setp.ge.u32 	%p16, %r10, %r28;
	or.pred  	%p17, %p16, %p14;
	or.pred  	%p18, %p17, %p15;
	@%p18 bra 	$L__BB0_7;
	add.s32 	%r43, %r10, %r5;
	cvt.u64.u32 	%rd8, %r43;
	add.s64 	%rd9, %rd1, %rd8;
	ld.global.u8 	%r44, [%rd9];
	add.s32 	%r59, %r59, %r44;
$L__BB0_7:
	setp.lt.u32 	%p19, %r4, %r28;
	mul.lo.s32 	%r13, %r1, %r28;
	setp.gt.s32 	%p20, %r2, 0;
	and.pred  	%p1, %p20, %p19;
	not.pred 	%p21, %p1;
	@%p21 bra 	$L__BB0_9;
	add.s32 	%r45, %r4, %r13;
	cvt.u64.u32 	%rd10, %r45;
	add.s64 	%rd11, %rd1, %rd10;
	ld.global.u8 	%r46, [%rd11];
	add.s32 	%r59, %r59, %r46;
$L__BB0_9:
	setp.lt.s32 	%p22, %r2, 0;
	@%p22 bra 	$L__BB0_11;
	add.s32 	%r47, %r2, %r13;
	cvt.u64.u32 	%rd12, %r47;
	add.s64 	%rd13, %rd1, %rd12;
	ld.global.u8 	%r48, [%rd13];
	add.s32 	%r59, %r59, %r48;
$L__BB0_11:
	setp.lt.u32 	%p23, %r10, %r28;
	setp.gt.s32 	%p24, %r2, -2;
	and.pred  	%p2, %p24, %p23;
	not.pred 	%p25, %p2;
	@%p25 bra 	$L__BB0_13;
	add.s32 	%r49, %r10, %r13;
	cvt.u64.u32 	%rd14, %r49;
	add.s64 	%rd15, %rd1, %rd14;
	ld.global.u8 	%r50, [%rd15];
	add.s32 	%r59, %r59, %r50;
$L__BB0_13:
	add.s32 	%r20, %r1, 1;
	setp.ge.u32 	%p26, %r20, %r29;
	add.s32 	%r21, %r13, %r28;
	or.pred  	%p28, %p21, %p26;
	@%p28 bra 	$L__BB0_15;
	add.s32 	%r51, %r4, %r21;
	cvt.u64.u32 	%rd16, %r51;
	add.s64 	%rd17, %rd1, %rd16;
	ld.global.u8 	%r52, [%rd17];
	add.s32 	%r59, %r59, %r52;
$L__BB0_15:
	setp.ge.u32 	%p29, %r20, %r29;
	setp.lt.s32 	%p30, %r2, 0;
	or.pred  	%p31, %p30, %p29;
	@%p31 bra 	$L__BB0_17;
	add.s32 	%r53, %r2, %r21;
	cvt.u64.u32 	%rd18, %r53;
	add.s64 	%rd19, %rd1, %rd18;
	ld.global.u8 	%r54, [%rd19];
	add.s32 	%r59, %r59, %r54;
$L__BB0_17:
	setp.ge.u32 	%p32, %r20, %r29;
	or.pred  	%p34, %p25, %p32;
	@%p34 bra 	$L__BB0_19;
	add.s32 	%r55, %r10, %r21;
	cvt.u64.u32 	%rd20, %r55;
	add.s64 	%rd21, %rd1, %rd20;
	ld.global.u8 	%r56, [%rd21];
	add.s32 	%r59, %r59, %r56;
$L__BB0_19:
	cvt.u16.u32 	%rs1, %r59;
	mul.hi.u16 	%rs2, %rs1, -7281;
	shr.u16 	%rs3, %rs2, 3;
	add.s32 	%r57, %r13, %r2;
	cvt.u64.u32 	%rd22, %r57;
	cvta.to.global.u64 	%rd23, %rd2;
	add.s64 	%rd24, %rd23, %rd22;
	st.global.u8 	[%rd24], %rs3;
$L__BB0_20:
	ret;

}


// ===== COMPILED SASS (sm_100) =====

	.target	sm_100

	.elftype	@"ET_EXEC"


//--------------------- .note.nv.tkinfo           --------------------------
	.section	.note.nv.tkinfo,"",@"SHT_NOTE"
	.sectionflags	@"SHF_NOTE_NV_TKINFO"
	.tkinfo
        /*0018*/ 	.word	0x00000002
        /*0030*/ 	.string	""
        /*0030*/ 	.string	"ptxas"
        /*0030*/ 	.string	"Cuda compilation tools, release 13.0, V13.0.88"
        /*0030*/ 	.string	"Build cuda_13.0.r13.0/compiler.36424714_0"
        /*0030*/ 	.string	"-arch sm_100 -m 64 "



//--------------------- .note.nv.cuinfo           --------------------------
	.section	.note.nv.cuinfo,"",@"SHT_NOTE"
	.sectionflags	@"SHF_NOTE_NV_CUINFO"
        /*0018*/ 	.short	0x0002
        /*001a*/ 	.short	0x0064
        /*001c*/ 	.short	0x0082
	.zero		2


//--------------------- .nv.info                  --------------------------
	.section	.nv.info,"",@"SHT_CUDA_INFO"
	.align	4


	//----- nvinfo : EIATTR_REGCOUNT
	.align		4
        /*0000*/ 	.byte	0x04, 0x2f
        /*0002*/ 	.short	(.L_1 - .L_0)
	.align		4
.L_0:
        /*0004*/ 	.word	index@(_Z11blur_kernelPhS_jj)
        /*0008*/ 	.word	0x0000001c


	//----- nvinfo : EIATTR_FRAME_SIZE
	.align		4
.L_1:
        /*000c*/ 	.byte	0x04, 0x11
        /*000e*/ 	.short	(.L_3 - .L_2)
	.align		4
.L_2:
        /*0010*/ 	.word	index@(_Z11blur_kernelPhS_jj)
        /*0014*/ 	.word	0x00000000


	//----- nvinfo : EIATTR_MIN_STACK_SIZE
	.align		4
.L_3:
        /*0018*/ 	.byte	0x04, 0x12
        /*001a*/ 	.short	(.L_5 - .L_4)
	.align		4
.L_4:
        /*001c*/ 	.word	index@(_Z11blur_kernelPhS_jj)
        /*0020*/ 	.word	0x00000000
.L_5:


//--------------------- .nv.compat                --------------------------
	.section	.nv.compat,"",@"SHT_CUDA_COMPAT_INFO"
	.align	4
        /*0000*/ 	.byte	0x02, 0x09, 0x00, 0x00, 0x02, 0x02, 0x01, 0x00, 0x02, 0x05, 0x05, 0x00, 0x03, 0x07, 0x01, 0x01
        /*0010*/ 	.byte	0x02, 0x03, 0x00, 0x00, 0x02, 0x06, 0x01, 0x00, 0x04, 0x0b, 0x08, 0x00, 0x09, 0x00, 0x00, 0x00
        /*0020*/ 	.byte	0x00, 0x00, 0x00, 0x00


//--------------------- .nv.info._Z11blur_kernelPhS_jj --------------------------
	.section	.nv.info._Z11blur_kernelPhS_jj,"",@"SHT_CUDA_INFO"
	.sectionflags	@""
	.align	4


	//----- nvinfo : EIATTR_CUDA_API_VERSION
	.align		4
        /*0000*/ 	.byte	0x04, 0x37
        /*0002*/ 	.short	(.L_7 - .L_6)
.L_6:
        /*0004*/ 	.word	0x00000082


	//----- nvinfo : EIATTR_KPARAM_INFO
	.align		4
.L_7:
        /*0008*/ 	.byte	0x04, 0x17
        /*000a*/ 	.short	(.L_9 - .L_8)
.L_8:
        /*000c*/ 	.word	0x00000000
        /*0010*/ 	.short	0x0003
        /*0012*/ 	.short	0x0014
        /*0014*/ 	.byte	0x00, 0xf0, 0x11, 0x00


	//----- nvinfo : EIATTR_KPARAM_INFO
	.align		4
.L_9:
        /*0018*/ 	.byte	0x04, 0x17
        /*001a*/ 	.short	(.L_11 - .L_10)
.L_10:
        /*001c*/ 	.word	0x00000000
        /*0020*/ 	.short	0x0002
        /*0022*/ 	.short	0x0010
        /*0024*/ 	.byte	0x00, 0xf0, 0x11, 0x00


	//----- nvinfo : EIATTR_KPARAM_INFO
	.align		4
.L_11:
        /*0028*/ 	.byte	0x04, 0x17
        /*002a*/ 	.short	(.L_13 - .L_12)
.L_12:
        /*002c*/ 	.word	0x00000000
        /*0030*/ 	.short	0x0001
        /*0032*/ 	.short	0x0008
        /*0034*/ 	.byte	0x00, 0xf5, 0x21, 0x00


	//----- nvinfo : EIATTR_KPARAM_INFO
	.align		4
.L_13:
        /*0038*/ 	.byte	0x04, 0x17
        /*003a*/ 	.short	(.L_15 - .L_14)
.L_14:
        /*003c*/ 	.word	0x00000000
        /*0040*/ 	.short	0x0000
        /*0042*/ 	.short	0x0000
        /*0044*/ 	.byte	0x00, 0xf5, 0x21, 0x00


	//----- nvinfo : EIATTR_SPARSE_MMA_MASK
	.align		4
.L_15:
        /*0048*/ 	.byte	0x03, 0x50
        /*004a*/ 	.short	0x0000


	//----- nvinfo : EIATTR_MAXREG_COUNT
	.align		4
        /*004c*/ 	.byte	0x03, 0x1b
        /*004e*/ 	.short	0x00ff


	//----- nvinfo : EIATTR_MERCURY_ISA_VERSION
	.align		4
        /*0050*/ 	.byte	0x03, 0x5f
        /*0052*/ 	.short	0x0101


	//----- nvinfo : EIATTR_VRC_CTA_INIT_COUNT
	.align		4
        /*0054*/ 	.byte	0x02, 0x4a
	.zero		1
	.zero		1


	//----- nvinfo : EIATTR_EXIT_INSTR_OFFSETS
	.align		4
        /*0058*/ 	.byte	0x04, 0x1c
        /*005a*/ 	.short	(.L_17 - .L_16)


	//   ....[0]....
.L_16:
        /*005c*/ 	.word	0x000000c0


	//   ....[1]....
        /*0060*/ 	.word	0x00000640


	//----- nvinfo : EIATTR_CBANK_PARAM_SIZE
	.align		4
.L_17:
        /*0064*/ 	.byte	0x03, 0x19
        /*0066*/ 	.short	0x0018


	//----- nvinfo : EIATTR_PARAM_CBANK
	.align		4
        /*0068*/ 	.byte	0x04, 0x0a
        /*006a*/ 	.short	(.L_19 - .L_18)
	.align		4
.L_18:
        /*006c*/ 	.word	index@(.nv.constant0._Z11blur_kernelPhS_jj)
        /*0070*/ 	.short	0x0380
        /*0072*/ 	.short	0x0018


	//----- nvinfo : EIATTR_SW_WAR
	.align		4
.L_19:
        /*0074*/ 	.byte	0x04, 0x36
        /*0076*/ 	.short	(.L_21 - .L_20)
.L_20:
        /*0078*/ 	.word	0x00000008
.L_21:


//--------------------- .nv.callgraph             --------------------------
	.section	.nv.callgraph,"",@"SHT_CUDA_CALLGRAPH"
	.align	4
	.sectionentsize	8
	.align		4
        /*0000*/ 	.word	0x00000000
	.align		4
        /*0004*/ 	.word	0xffffffff
	.align		4
        /*0008*/ 	.word	0x00000000
	.align		4
        /*000c*/ 	.word	0xfffffffe
	.align		4
        /*0010*/ 	.word	0x00000000
	.align		4
        /*0014*/ 	.word	0xfffffffd
	.align		4
        /*0018*/ 	.word	0x00000000
	.align		4
        /*001c*/ 	.word	0xfffffffc


//--------------------- .text._Z11blur_kernelPhS_jj --------------------------
	.section	.text._Z11blur_kernelPhS_jj,"ax",@progbits
	.align	128
        .global         _Z11blur_kernelPhS_jj
        .type           _Z11blur_kernelPhS_jj,@function
        .size           _Z11blur_kernelPhS_jj,(.L_x_1 - _Z11blur_kernelPhS_jj)
        .other          _Z11blur_kernelPhS_jj,@"STO_CUDA_ENTRY STV_DEFAULT"
_Z11blur_kernelPhS_jj:
.text._Z11blur_kernelPhS_jj:
[----:B------:R-:W-:Y:S01]  /*0000*/  LDC R1, c[0x0][0x37c] ;  /* 0x0000df00ff017b82 */ /* 0x000fe20000000800 */
[----:B------:R-:W0:Y:S07]  /*0010*/  S2R R5, SR_TID.Y ;  /* 0x0000000000057919 */ /* 0x000e2e0000002200 */
[----:B------:R-:W0:Y:S01]  /*0020*/  S2UR UR4, SR_CTAID.Y ;  /* 0x00000000000479c3 */ /* 0x000e220000002600 */
[----:B------:R-:W1:Y:S07]  /*0030*/  S2R R0, SR_TID.X ;  /* 0x0000000000007919 */ /* 0x000e6e0000002100 */
[----:B------:R-:W0:Y:S08]  /*0040*/  LDC R20, c[0x0][0x364] ;  /* 0x0000d900ff147b82 */ /* 0x000e300000000800 */
[----:B------:R-:W1:Y:S08]  /*0050*/  S2UR UR5, SR_CTAID.X ;  /* 0x00000000000579c3 */ /* 0x000e700000002500 */
[----:B------:R-:W1:Y:S08]  /*0060*/  LDC R21, c[0x0][0x360] ;  /* 0x0000d800ff157b82 */ /* 0x000e700000000800 */
[----:B------:R-:W2:Y:S01]  /*0070*/  LDC.64 R2, c[0x0][0x390] ;  /* 0x0000e400ff027b82 */ /* 0x000ea20000000a00 */
[----:B0-----:R-:W-:-:S02]  /*0080*/  IMAD R20, R20, UR4, R5 ;  /* 0x0000000414147c24 */ /* 0x001fc4000f8e0205 */
[----:B-1----:R-:W-:-:S03]  /*0090*/  IMAD R21, R21, UR5, R0 ;  /* 0x0000000515157c24 */ /* 0x002fc6000f8e0200 */
[----:B--2---:R-:W-:-:S04]  /*00a0*/  ISETP.GE.U32.AND P0, PT, R20, R3, PT ;  /* 0x000000031400720c */ /* 0x004fc80003f06070 */
[----:B------:R-:W-:-:S13]  /*00b0*/  ISETP.GE.U32.OR P0, PT, R21, R2, P0 ;  /* 0x000000021500720c */ /* 0x000fda0000706470 */
[----:B------:R-:W-:Y:S05]  /*00c0*/  @P0 EXIT ;  /* 0x000000000000094d */ /* 0x000fea0003800000 */
[----:B------:R-:W-:Y:S01]  /*00d0*/  VIADD R4, R20, 0xffffffff ;  /* 0xffffffff14047836 */ /* 0x000fe20000000000 */
[----:B------:R-:W0:Y:S01]  /*00e0*/  LDCU.64 UR4, c[0x0][0x358] ;  /* 0x00006b00ff0477ac */ /* 0x000e220008000a00 */
[----:B------:R-:W-:-:S03]  /*00f0*/  VIADD R23, R21, 0xffffffff ;  /* 0xffffffff15177836 */ /* 0x000fc60000000000 */
[----:B------:R-:W-:Y:S01]  /*0100*/  ISETP.GE.U32.AND P0, PT, R4, R3, PT ;  /* 0x000000030400720c */ /* 0x000fe20003f06070 */
[C---:B------:R-:W-:Y:S01]  /*0110*/  VIADD R19, R21.reuse, 0x1 ;  /* 0x0000000115137836 */ /* 0x040fe20000000000 */
[CC--:B------:R-:W-:Y:S02]  /*0120*/  LOP3.LUT R5, R21.reuse, R4.reuse, RZ, 0xfc, !PT ;  /* 0x0000000415057212 */ /* 0x0c0fe400078efcff */
[----:B------:R-:W-:Y:S01]  /*0130*/  ISETP.GE.AND P6, PT, R21, RZ, PT ;  /* 0x000000ff1500720c */ /* 0x000fe20003fc6270 */
[----:B------:R-:W-:Y:S01]  /*0140*/  VIADD R16, R20, 0x1 ;  /* 0x0000000114107836 */ /* 0x000fe20000000000 */
[C---:B------:R-:W-:Y:S01]  /*0150*/  LOP3.LUT R0, R23.reuse, R4, RZ, 0xfc, !PT ;  /* 0x0000000417007212 */ /* 0x040fe200078efcff */
[----:B------:R-:W1:Y:S01]  /*0160*/  LDCU.64 UR6, c[0x0][0x388] ;  /* 0x00007100ff0677ac */ /* 0x000e620008000a00 */
[----:B------:R-:W-:Y:S02]  /*0170*/  ISETP.GE.U32.OR P1, PT, R23, R2, P0 ;  /* 0x000000021700720c */ /* 0x000fe40000726470 */
[----:B------:R-:W-:-:S02]  /*0180*/  ISETP.LT.OR P4, PT, R5, RZ, P0 ;  /* 0x000000ff0500720c */ /* 0x000fc40000781670 */
[----:B------:R-:W-:Y:S01]  /*0190*/  ISETP.LT.OR P1, PT, R0, RZ, P1 ;  /* 0x000000ff0000720c */ /* 0x000fe20000f21670 */
[----:B------:R-:W-:-:S04]  /*01a0*/  IMAD.MOV.U32 R0, RZ, RZ, RZ ;  /* 0x000000ffff007224 */ /* 0x000fc800078e00ff */
[----:B------:R-:W2:Y:S06]  /*01b0*/  @P6 LDC.64 R14, c[0x0][0x380] ;  /* 0x0000e000ff0e6b82 */ /* 0x000eac0000000a00 */
[CC--:B------:R-:W-:Y:S02]  /*01c0*/  @!P4 IMAD R11, R4.reuse, R2.reuse, R21 ;  /* 0x00000002040bc224 */ /* 0x0c0fe400078e0215 */
[----:B------:R-:W3:Y:S01]  /*01d0*/  @!P4 LDC.64 R12, c[0x0][0x380] ;  /* 0x0000e000ff0ccb82 */ /* 0x000ee20000000a00 */
[----:B------:R-:W-:-:S07]  /*01e0*/  @!P1 IMAD R9, R4, R2, R23 ;  /* 0x0000000204099224 */ /* 0x000fce00078e0217 */
[----:B------:R-:W4:Y:S01]  /*01f0*/  @!P1 LDC.64 R6, c[0x0][0x380] ;  /* 0x0000e000ff069b82 */ /* 0x000f220000000a00 */
[----:B---3--:R-:W-:-:S05]  /*0200*/  @!P4 IADD3 R10, P3, PT, R11, R12, RZ ;  /* 0x0000000c0b0ac210 */ /* 0x008fca0007f7e0ff */
[----:B------:R-:W-:Y:S01]  /*0210*/  @!P4 IMAD.X R11, RZ, RZ, R13, P3 ;  /* 0x000000ffff0bc224 */ /* 0x000fe200018e060d */
[----:B----4-:R-:W-:-:S04]  /*0220*/  @!P1 IADD3 R8, P2, PT, R9, R6, RZ ;  /* 0x0000000609089210 */ /* 0x010fc80007f5e0ff */
[----:B0-----:R0:W3:Y:S01]  /*0230*/  @!P4 LDG.E.U8 R5, desc[UR4][R10.64] ;  /* 0x000000040a05c981 */ /* 0x0010e2000c1e1100 */
[----:B------:R-:W-:-:S05]  /*0240*/  @!P1 IMAD.X R9, RZ, RZ, R7, P2 ;  /* 0x000000ffff099224 */ /* 0x000fca00010e0607 */
[----:B------:R4:W3:Y:S01]  /*0250*/  @!P1 LDG.E.U8 R0, desc[UR4][R8.64] ;  /* 0x0000000408009981 */ /* 0x0008e2000c1e1100 */
[C---:B------:R-:W-:Y:S02]  /*0260*/  LOP3.LUT R6, R19.reuse, R4, RZ, 0xfc, !PT ;  /* 0x0000000413067212 */ /* 0x040fe400078efcff */
[-C--:B------:R-:W-:Y:S02]  /*0270*/  ISETP.GE.U32.OR P3, PT, R19, R2.reuse, P0 ;  /* 0x000000021300720c */ /* 0x080fe40000766470 */
[-C--:B------:R-:W-:Y:S02]  /*0280*/  ISETP.GE.U32.AND P2, PT, R23, R2.reuse, PT ;  /* 0x000000021700720c */ /* 0x080fe40003f46070 */
[----:B------:R-:W-:Y:S02]  /*0290*/  ISETP.LT.OR P3, PT, R6, RZ, P3 ;  /* 0x000000ff0600720c */ /* 0x000fe40001f61670 */
[----:B------:R-:W-:Y:S02]  /*02a0*/  ISETP.GT.AND P2, PT, R21, RZ, !P2 ;  /* 0x000000ff1500720c */ /* 0x000fe40005744270 */
[----:B------:R-:W-:-:S04]  /*02b0*/  ISETP.GE.U32.AND P1, PT, R19, R2, PT ;  /* 0x000000021300720c */ /* 0x000fc80003f26070 */
[----:B------:R-:W-:-:S05]  /*02c0*/  ISETP.GT.AND P1, PT, R21, -0x2, !P1 ;  /* 0xfffffffe1500780c */ /* 0x000fca0004f24270 */
[----:B------:R-:W5:Y:S01]  /*02d0*/  @!P3 LDC.64 R6, c[0x0][0x380] ;  /* 0x0000e000ff06bb82 */ /* 0x000f620000000a00 */
[----:B------:R-:W-:-:S07]  /*02e0*/  ISETP.GE.U32.OR P5, PT, R16, R3, !P2 ;  /* 0x000000031000720c */ /* 0x000fce00057a6470 */
[----:B0-----:R-:W0:Y:S01]  /*02f0*/  @P2 LDC.64 R10, c[0x0][0x380] ;  /* 0x0000e000ff0a2b82 */ /* 0x001e220000000a00 */
[----:B------:R-:W-:Y:S01]  /*0300*/  ISETP.GE.U32.AND P0, PT, R16, R3, PT ;  /* 0x000000031000720c */ /* 0x000fe20003f06070 */
[----:B----4-:R-:W-:-:S03]  /*0310*/  @!P3 IMAD R9, R4, R2, R19 ;  /* 0x000000020409b224 */ /* 0x010fc600078e0213 */
[----:B------:R-:W-:-:S03]  /*0320*/  ISETP.LT.OR P0, PT, R21, RZ, P0 ;  /* 0x000000ff1500720c */ /* 0x000fc60000701670 */
[----:B------:R-:W4:Y:S01]  /*0330*/  @P1 LDC.64 R12, c[0x0][0x380] ;  /* 0x0000e000ff0c1b82 */ /* 0x000f220000000a00 */
[CC--:B------:R-:W-:Y:S02]  /*0340*/  @P2 IMAD R17, R20.reuse, R2.reuse, R23 ;  /* 0x0000000214112224 */ /* 0x0c0fe400078e0217 */
[----:B------:R-:W-:Y:S01]  /*0350*/  @P1 IMAD R25, R20, R2, R19 ;  /* 0x0000000214191224 */ /* 0x000fe200078e0213 */
[----:B------:R-:W-:Y:S01]  /*0360*/  P2R R18, PR, RZ, 0x8 ;  /* 0x00000008ff127803 */ /* 0x000fe20000000000 */
[----:B---3--:R-:W-:Y:S01]  /*0370*/  @!P4 IMAD.IADD R0, R0, 0x1, R5 ;  /* 0x000000010000c824 */ /* 0x008fe200078e0205 */
[----:B-----5:R-:W-:Y:S02]  /*0380*/  @!P3 IADD3 R6, P4, PT, R9, R6, RZ ;  /* 0x000000060906b210 */ /* 0x020fe40007f9e0ff */
[----:B------:R-:W3:Y:S03]  /*0390*/  @!P5 LDC.64 R4, c[0x0][0x380] ;  /* 0x0000e000ff04db82 */ /* 0x000ee60000000a00 */
[----:B------:R-:W-:Y:S01]  /*03a0*/  @!P3 IMAD.X R7, RZ, RZ, R7, P4 ;  /* 0x000000ffff07b224 */ /* 0x000fe200020e0607 */
[----:B0-----:R-:W-:Y:S01]  /*03b0*/  @P2 IADD3 R10, P4, PT, R17, R10, RZ ;  /* 0x0000000a110a2210 */ /* 0x001fe20007f9e0ff */
[----:B------:R-:W-:-:S03]  /*03c0*/  IMAD R17, R20, R2, R21 ;  /* 0x0000000214117224 */ /* 0x000fc600078e0215 */
[----:B------:R-:W0:Y:S01]  /*03d0*/  @!P0 LDC.64 R8, c[0x0][0x380] ;  /* 0x0000e000ff088b82 */ /* 0x000e220000000a00 */
[----:B------:R-:W-:Y:S01]  /*03e0*/  @P2 IMAD.X R11, RZ, RZ, R11, P4 ;  /* 0x000000ffff0b2224 */ /* 0x000fe200020e060b */
[----:B--2---:R-:W-:Y:S01]  /*03f0*/  @P6 IADD3 R14, P4, PT, R17, R14, RZ ;  /* 0x0000000e110e6210 */ /* 0x004fe20007f9e0ff */
[----:B------:R-:W-:-:S04]  /*0400*/  IMAD R2, R20, R2, R2 ;  /* 0x0000000214027224 */ /* 0x000fc800078e0202 */
[----:B------:R-:W-:Y:S01]  /*0410*/  @P6 IMAD.X R15, RZ, RZ, R15, P4 ;  /* 0x000000ffff0f6224 */ /* 0x000fe200020e060f */
[----:B----4-:R-:W-:Y:S01]  /*0420*/  @P1 IADD3 R12, P4, PT, R25, R12, RZ ;  /* 0x0000000c190c1210 */ /* 0x010fe20007f9e0ff */
[----:B------:R-:W-:Y:S01]  /*0430*/  @!P5 IMAD.IADD R23, R23, 0x1, R2 ;  /* 0x000000011717d824 */ /* 0x000fe200078e0202 */
[----:B------:R-:W-:Y:S01]  /*0440*/  @!P0 IADD3 R21, PT, PT, R21, R2, RZ ;  /* 0x0000000215158210 */ /* 0x000fe20007ffe0ff */
[----:B------:R-:W2:Y:S02]  /*0450*/  @P2 LDG.E.U8 R11, desc[UR4][R10.64] ;  /* 0x000000040a0b2981 */ /* 0x000ea4000c1e1100 */
[----:B------:R-:W-:Y:S01]  /*0460*/  @P1 IMAD.X R13, RZ, RZ, R13, P4 ;  /* 0x000000ffff0d1224 */ /* 0x000fe200020e060d */
[----:B---3--:R-:W-:Y:S01]  /*0470*/  @!P5 IADD3 R4, P4, PT, R23, R4, RZ ;  /* 0x000000041704d210 */ /* 0x008fe20007f9e0ff */
[----:B------:R-:W3:Y:S04]  /*0480*/  @P6 LDG.E.U8 R15, desc[UR4][R14.64] ;  /* 0x000000040e0f6981 */ /* 0x000ee8000c1e1100 */
[----:B------:R-:W-:Y:S01]  /*0490*/  @!P5 IMAD.X R5, RZ, RZ, R5, P4 ;  /* 0x000000ffff05d224 */ /* 0x000fe200020e0605 */
[----:B------:R-:W4:Y:S01]  /*04a0*/  @P1 LDG.E.U8 R13, desc[UR4][R12.64] ;  /* 0x000000040c0d1981 */ /* 0x000f22000c1e1100 */
[----:B0-----:R-:W-:-:S04]  /*04b0*/  @!P0 IADD3 R8, P4, PT, R21, R8, RZ ;  /* 0x0000000815088210 */ /* 0x001fc80007f9e0ff */
[----:B------:R-:W5:Y:S01]  /*04c0*/  @!P5 LDG.E.U8 R5, desc[UR4][R4.64] ;  /* 0x000000040405d981 */ /* 0x000f62000c1e1100 */
[----:B------:R-:W-:Y:S01]  /*04d0*/  @!P0 IMAD.X R9, RZ, RZ, R9, P4 ;  /* 0x000000ffff098224 */ /* 0x000fe200020e0609 */
[----:B------:R-:W-:-:S05]  /*04e0*/  ISETP.GE.U32.OR P4, PT, R16, R3, !P1 ;  /* 0x000000031000720c */ /* 0x000fca0004f86470 */
[----:B------:R-:W5:Y:S08]  /*04f0*/  @!P0 LDG.E.U8 R9, desc[UR4][R8.64] ;  /* 0x0000000408098981 */ /* 0x000f70000c1e1100 */
[----:B------:R-:W0:Y:S01]  /*0500*/  @!P4 LDC.64 R20, c[0x0][0x380] ;  /* 0x0000e000ff14cb82 */ /* 0x000e220000000a00 */
[----:B------:R-:W-:-:S05]  /*0510*/  @!P4 IMAD.IADD R3, R19, 0x1, R2 ;  /* 0x000000011303c824 */ /* 0x000fca00078e0202 */
[----:B0-----:R-:W-:-:S05]  /*0520*/  @!P4 IADD3 R2, P3, PT, R3, R20, RZ ;  /* 0x000000140302c210 */ /* 0x001fca0007f7e0ff */
[----:B------:R-:W-:Y:S01]  /*0530*/  @!P4 IMAD.X R3, RZ, RZ, R21, P3 ;  /* 0x000000ffff03c224 */ /* 0x000fe200018e0615 */
[----:B------:R-:W-:-:S05]  /*0540*/  ISETP.NE.AND P3, PT, R18, RZ, PT ;  /* 0x000000ff1200720c */ /* 0x000fca0003f65270 */
[----:B------:R-:W5:Y:S08]  /*0550*/  @!P4 LDG.E.U8 R3, desc[UR4][R2.64] ;  /* 0x000000040203c981 */ /* 0x000f70000c1e1100 */
[----:B------:R-:W2:Y:S02]  /*0560*/  @!P3 LDG.E.U8 R7, desc[UR4][R6.64] ;  /* 0x000000040607b981 */ /* 0x000ea4000c1e1100 */
[----:B--2---:R-:W-:-:S04]  /*0570*/  @!P3 IMAD.IADD R0, R0, 0x1, R7 ;  /* 0x000000010000b824 */ /* 0x004fc800078e0207 */
[----:B------:R-:W-:-:S05]  /*0580*/  @P2 IMAD.IADD R0, R0, 0x1, R11 ;  /* 0x0000000100002824 */ /* 0x000fca00078e020b */
[----:B---3--:R-:W-:-:S05]  /*0590*/  @P6 IADD3 R0, PT, PT, R0, R15, RZ ;  /* 0x0000000f00006210 */ /* 0x008fca0007ffe0ff */
[----:B----4-:R-:W-:-:S04]  /*05a0*/  @P1 IMAD.IADD R0, R0, 0x1, R13 ;  /* 0x0000000100001824 */ /* 0x010fc800078e020d */
[----:B-----5:R-:W-:-:S04]  /*05b0*/  @!P5 IMAD.IADD R0, R0, 0x1, R5 ;  /* 0x000000010000d824 */ /* 0x020fc800078e0205 */
[----:B------:R-:W-:-:S04]  /*05c0*/  @!P0 IMAD.IADD R0, R0, 0x1, R9 ;  /* 0x0000000100008824 */ /* 0x000fc800078e0209 */
[----:B------:R-:W-:-:S05]  /*05d0*/  @!P4 IMAD.IADD R0, R0, 0x1, R3 ;  /* 0x000000010000c824 */ /* 0x000fca00078e0203 */
[----:B------:R-:W-:Y:S02]  /*05e0*/  LOP3.LUT R0, R0, 0xffff, RZ, 0xc0, !PT ;  /* 0x0000ffff00007812 */ /* 0x000fe400078ec0ff */
[----:B-1----:R-:W-:-:S03]  /*05f0*/  IADD3 R4, P0, PT, R17, UR6, RZ ;  /* 0x0000000611047c10 */ /* 0x002fc6000ff1e0ff */
[----:B------:R-:W-:Y:S02]  /*0600*/  IMAD R0, R0, 0xe38f, RZ ;  /* 0x0000e38f00007824 */ /* 0x000fe400078e02ff */
[----:B------:R-:W-:-:S03]  /*0610*/  IMAD.X R5, RZ, RZ, UR7, P0 ;  /* 0x00000007ff057e24 */ /* 0x000fc600080e06ff */
[----:B------:R-:W-:-:S05]  /*0620*/  SHF.R.U32.HI R3, RZ, 0x13, R0 ;  /* 0x00000013ff037819 */ /* 0x000fca0000011600 */
[----:B------:R-:W-:Y:S01]  /*0630*/  STG.E.U8 desc[UR4][R4.64], R3 ;  /* 0x0000000304007986 */ /* 0x000fe2000c101104 */
[----:B------:R-:W-:Y:S05]  /*0640*/  EXIT ;  /* 0x000000000000794d */ /* 0x000fea0003800000 */
.L_x_0:
[----:B------:R-:W-:-:S00]  /*0650*/  BRA `(.L_x_0) ;  /* 0xfffffffc00fc7947 */ /* 0x000fc0000383ffff */
[----:B------:R-:W-:-:S00]  /*0660*/  NOP ;  /* 0x0000000000007918 */ /* 0x000fc00000000000 */
        /* <DEDUP_REMOVED lines=9> */
.L_x_1:


//--------------------- .nv.shared.reserved.0     --------------------------
	.section	.nv.shared.reserved.0,"aw",@nobits
	.weak		__nv_reservedSMEM_offset_0_alias
	.size		__nv_reservedSMEM_offset_0_alias, 0, 64
	.other		__nv_reservedSMEM_offset_0_alias,@"STO_CUDA_RESERVED_SHARED STV_DEFAULT"
__nv_reservedSMEM_offset_0_alias:
	.zero		0
	.zero		64


//--------------------- .nv.constant0._Z11blur_kernelPhS_jj --------------------------
	.section	.nv.constant0._Z11blur_kernelPhS_jj,"a",@progbits
	.sectionflags	@""
	.align	4
.nv.constant0._Z11blur_kernelPhS_jj:
	.zero		920


//--------------------- SYMBOLS --------------------------

	.type		.nv.reservedSmem.offset0,@object
	.size		.nv.reservedSmem.offset0,0x4
